	.headerflags	@"EF_CUDA_TEXMODE_UNIFIED EF_CUDA_64BIT_ADDRESS EF_CUDA_ACCELERATORS EF_CUDA_SM90 EF_CUDA_VIRTUAL_SM(EF_CUDA_SM90)"
	.elftype	@"ET_EXEC"


//--------------------- .nv.info                  --------------------------
	.section	.nv.info,"",@"SHT_CUDA_INFO"
	.align	4


	//----- nvinfo : EIATTR_REGCOUNT
	.align		4
        /*0000*/ 	.byte	0x04, 0x2f
        /*0002*/ 	.short	(.L_1 - .L_0)
	.align		4
.L_0:
        /*0004*/ 	.word	index@(triton_poi_fused__softmax_0)
        /*0008*/ 	.word	0x0000000e


	//----- nvinfo : EIATTR_MIN_STACK_SIZE
	.align		4
.L_1:
        /*000c*/ 	.byte	0x04, 0x12
        /*000e*/ 	.short	(.L_3 - .L_2)
	.align		4
.L_2:
        /*0010*/ 	.word	index@(triton_poi_fused__softmax_0)
        /*0014*/ 	.word	0x00000000


	//----- nvinfo : EIATTR_FRAME_SIZE
	.align		4
.L_3:
        /*0018*/ 	.byte	0x04, 0x11
        /*001a*/ 	.short	(.L_5 - .L_4)
	.align		4
.L_4:
        /*001c*/ 	.word	index@(triton_poi_fused__softmax_0)
        /*0020*/ 	.word	0x00000000


	//----- nvinfo : EIATTR_MIN_STACK_SIZE
	.align		4
.L_5:
        /*0024*/ 	.byte	0x04, 0x12
        /*0026*/ 	.short	(.L_7 - .L_6)
	.align		4
.L_6:
        /*0028*/ 	.word	index@(triton_poi_fused__softmax_0)
        /*002c*/ 	.word	0x00000000
.L_7:


//--------------------- .nv.info.triton_poi_fused__softmax_0 --------------------------
	.section	.nv.info.triton_poi_fused__softmax_0,"",@"SHT_CUDA_INFO"
	.sectionflags	@""
	.align	4


	//----- nvinfo : EIATTR_CUDA_API_VERSION
	.align		4
        /*0000*/ 	.byte	0x04, 0x37
        /*0002*/ 	.short	(.L_9 - .L_8)
.L_8:
        /*0004*/ 	.word	0x0000007c


	//----- nvinfo : EIATTR_KPARAM_INFO
	.align		4
.L_9:
        /*0008*/ 	.byte	0x04, 0x17
        /*000a*/ 	.short	(.L_11 - .L_10)
.L_10:
        /*000c*/ 	.word	0x00000000
        /*0010*/ 	.short	0x0002
        /*0012*/ 	.short	0x0010
        /*0014*/ 	.byte	0x00, 0xf0, 0x11, 0x00


	//----- nvinfo : EIATTR_KPARAM_INFO
	.align		4
.L_11:
        /*0018*/ 	.byte	0x04, 0x17
        /*001a*/ 	.short	(.L_13 - .L_12)
.L_12:
        /*001c*/ 	.word	0x00000000
        /*0020*/ 	.short	0x0001
        /*0022*/ 	.short	0x0008
        /*0024*/ 	.byte	0x00, 0xf4, 0x21, 0x00


	//----- nvinfo : EIATTR_KPARAM_INFO
	.align		4
.L_13:
        /*0028*/ 	.byte	0x04, 0x17
        /*002a*/ 	.short	(.L_15 - .L_14)
.L_14:
        /*002c*/ 	.word	0x00000000
        /*0030*/ 	.short	0x0000
        /*0032*/ 	.short	0x0000
        /*0034*/ 	.byte	0x00, 0xf4, 0x21, 0x00


	//----- nvinfo : EIATTR_SPARSE_MMA_MASK
	.align		4
.L_15:
        /*0038*/ 	.byte	0x03, 0x50
        /*003a*/ 	.short	0x0000


	//----- nvinfo : EIATTR_MAXREG_COUNT
	.align		4
        /*003c*/ 	.byte	0x03, 0x1b
        /*003e*/ 	.short	0x00ff


	//----- nvinfo : EIATTR_EXIT_INSTR_OFFSETS
	.align		4
        /*0040*/ 	.byte	0x04, 0x1c
        /*0042*/ 	.short	(.L_17 - .L_16)


	//   ....[0]....
.L_16:
        /*0044*/ 	.word	0x000002b0


	//   ....[1]....
        /*0048*/ 	.word	0x000002d0


	//----- nvinfo : EIATTR_REQNTID
	.align		4
.L_17:
        /*004c*/ 	.byte	0x04, 0x10
        /*004e*/ 	.short	(.L_19 - .L_18)
.L_18:
        /*0050*/ 	.word	0x00000020
        /*0054*/ 	.word	0x00000001
        /*0058*/ 	.word	0x00000001


	//----- nvinfo : EIATTR_CBANK_PARAM_SIZE
	.align		4
.L_19:
        /*005c*/ 	.byte	0x03, 0x19
        /*005e*/ 	.short	0x0014


	//----- nvinfo : EIATTR_PARAM_CBANK
	.align		4
        /*0060*/ 	.byte	0x04, 0x0a
        /*0062*/ 	.short	(.L_21 - .L_20)
	.align		4
.L_20:
        /*0064*/ 	.word	index@(.nv.constant0.triton_poi_fused__softmax_0)
        /*0068*/ 	.short	0x0210
        /*006a*/ 	.short	0x0014


	//----- nvinfo : EIATTR_SW_WAR
	.align		4
.L_21:
        /*006c*/ 	.byte	0x04, 0x36
        /*006e*/ 	.short	(.L_23 - .L_22)
.L_22:
        /*0070*/ 	.word	0x00000008
.L_23:


//--------------------- .nv.callgraph             --------------------------
	.section	.nv.callgraph,"",@"SHT_CUDA_CALLGRAPH"
	.align	4
	.sectionentsize	8
	.align		4
        /*0000*/ 	.word	0x00000000
	.align		4
        /*0004*/ 	.word	0xffffffff
	.align		4
        /*0008*/ 	.word	0x00000000
	.align		4
        /*000c*/ 	.word	0xfffffffe
	.align		4
        /*0010*/ 	.word	0x00000000
	.align		4
        /*0014*/ 	.word	0xfffffffd
	.align		4
        /*0018*/ 	.word	0x00000000
	.align		4
        /*001c*/ 	.word	0xfffffffc


//--------------------- .text.triton_poi_fused__softmax_0 --------------------------
	.section	.text.triton_poi_fused__softmax_0,"ax",@progbits
	.align	128
        .global         triton_poi_fused__softmax_0
        .type           triton_poi_fused__softmax_0,@function
        .size           triton_poi_fused__softmax_0,(.L_x_1 - triton_poi_fused__softmax_0)
        .other          triton_poi_fused__softmax_0,@"STO_CUDA_ENTRY STV_DEFAULT"
triton_poi_fused__softmax_0:
.text.triton_poi_fused__softmax_0:
[----:B------:R-:W0:Y:S02]  /*0000*/  LDC R1, c[0x0][0x28] ;  /* 0x00000a00ff017b82 */ /* 0x000e240000000800 */
[----:B------:R-:W1:Y:S01]  /*0010*/  S2R R10, SR_TID.X ;  /* 0x00000000000a7919 */ /* 0x000e620000002100 */
[----:B------:R-:W2:Y:S01]  /*0020*/  LDC.64 R2, c[0x0][0x210] ;  /* 0x00008400ff027b82 */ /* 0x000ea20000000a00 */
[----:B------:R-:W-:Y:S01]  /*0030*/  IMAD.MOV.U32 R11, RZ, RZ, RZ ;  /* 0x000000ffff0b7224 */ /* 0x000fe200078e00ff */
[----:B------:R-:W-:Y:S01]  /*0040*/  ULDC.64 UR4, c[0x0][0x208] ;  /* 0x0000820000047ab9 */ /* 0x000fe20000000a00 */
[----:B------:R-:W3:Y:S01]  /*0050*/  S2R R7, SR_CTAID.X ;  /* 0x0000000000077919 */ /* 0x000ee20000002500 */
[----:B-1----:R-:W-:Y:S02]  /*0060*/  LOP3.LUT R0, R10, 0xf, RZ, 0xc0, !PT ;  /* 0x0000000f0a007812 */ /* 0x002fe400078ec0ff */
[----:B---3--:R-:W-:-:S03]  /*0070*/  SHF.R.S32.HI R4, RZ, 0x1b, R7 ;  /* 0x0000001bff047819 */ /* 0x008fc60000011407 */
[----:B------:R-:W-:Y:S01]  /*0080*/  IMAD R7, R7, 0x10, R0 ;  /* 0x0000001007077824 */ /* 0x000fe200078e0200 */
[----:B------:R-:W-:-:S04]  /*0090*/  SGXT R0, R4, 0x1 ;  /* 0x000000010400781a */ /* 0x000fc80000000200 */
[----:B------:R-:W-:Y:S02]  /*00a0*/  ISETP.GE.AND P0, PT, R7, 0x10, PT ;  /* 0x000000100700780c */ /* 0x000fe40003f06270 */
[----:B------:R-:W-:-:S04]  /*00b0*/  LEA.HI R0, R0, R7, RZ, 0x2 ;  /* 0x0000000700007211 */ /* 0x000fc800078f10ff */
[----:B------:R-:W-:-:S05]  /*00c0*/  LOP3.LUT R0, R0, 0xfffffffc, RZ, 0xc0, !PT ;  /* 0xfffffffc00007812 */ /* 0x000fca00078ec0ff */
[----:B------:R-:W-:-:S04]  /*00d0*/  IMAD.IADD R5, R7, 0x1, -R0 ;  /* 0x0000000107057824 */ /* 0x000fc800078e0a00 */
[----:B--2---:R-:W-:-:S05]  /*00e0*/  IMAD.WIDE R4, R5, 0x4, R2 ;  /* 0x0000000405047825 */ /* 0x004fca00078e0202 */
[----:B------:R-:W2:Y:S01]  /*00f0*/  @!P0 LDG.E.EL R11, desc[UR4][R4.64] ;  /* 0x00000004040b8981 */ /* 0x000ea2000c2e1900 */
[----:B------:R-:W-:Y:S01]  /*0100*/  IMAD.MOV.U32 R6, RZ, RZ, RZ ;  /* 0x000000ffff067224 */ /* 0x000fe200078e00ff */
[----:B------:R-:W-:-:S05]  /*0110*/  CS2R R8, SRZ ;  /* 0x0000000000087805 */ /* 0x000fca000001ff00 */
[----:B------:R-:W3:Y:S04]  /*0120*/  @!P0 LDG.E.EL R6, desc[UR4][R4.64+0x10] ;  /* 0x0000100404068981 */ /* 0x000ee8000c2e1900 */
[----:B------:R-:W4:Y:S04]  /*0130*/  @!P0 LDG.E.EL R8, desc[UR4][R4.64+0x20] ;  /* 0x0000200404088981 */ /* 0x000f28000c2e1900 */
[----:B------:R-:W5:Y:S01]  /*0140*/  @!P0 LDG.E.EL R9, desc[UR4][R4.64+0x30] ;  /* 0x0000300404098981 */ /* 0x000f62000c2e1900 */
[----:B------:R-:W-:Y:S02]  /*0150*/  IMAD.MOV.U32 R0, RZ, RZ, RZ ;  /* 0x000000ffff007224 */ /* 0x000fe400078e00ff */
[----:B------:R-:W-:-:S05]  /*0160*/  IMAD.WIDE R2, R7, 0x4, R2 ;  /* 0x0000000407027825 */ /* 0x000fca00078e0202 */
[----:B------:R1:W5:Y:S02]  /*0170*/  @!P0 LDG.E R0, desc[UR4][R2.64] ;  /* 0x0000000402008981 */ /* 0x000364000c1e1900 */
[----:B-1----:R-:W1:Y:S02]  /*0180*/  LDC.64 R2, c[0x0][0x218] ;  /* 0x00008600ff027b82 */ /* 0x002e640000000a00 */
[----:B-1----:R-:W-:Y:S01]  /*0190*/  IMAD.WIDE R2, R7, 0x4, R2 ;  /* 0x0000000407027825 */ /* 0x002fe200078e0202 */
[C---:B--2---:R-:W-:Y:S02]  /*01a0*/  FSETP.NAN.AND P1, PT, R11.reuse, R11, PT ;  /* 0x0000000b0b00720b */ /* 0x044fe40003f28000 */
[----:B---3--:R-:W-:-:S11]  /*01b0*/  FSETP.GT.AND P0, PT, R11, R6, PT ;  /* 0x000000060b00720b */ /* 0x008fd60003f04000 */
[----:B------:R-:W-:-:S04]  /*01c0*/  @!P1 FSEL R11, R11, R6, P0 ;  /* 0x000000060b0b9208 */ /* 0x000fc80000000000 */
[C---:B----4-:R-:W-:Y:S02]  /*01d0*/  FSETP.GT.AND P0, PT, R11.reuse, R8, PT ;  /* 0x000000080b00720b */ /* 0x050fe40003f04000 */
[----:B------:R-:W-:-:S11]  /*01e0*/  FSETP.NAN.AND P1, PT, R11, R11, PT ;  /* 0x0000000b0b00720b */ /* 0x000fd60003f28000 */
[----:B------:R-:W-:-:S04]  /*01f0*/  @!P0 FSEL R11, R11, R8, P1 ;  /* 0x000000080b0b8208 */ /* 0x000fc80000800000 */
[C---:B-----5:R-:W-:Y:S02]  /*0200*/  FSETP.GT.AND P0, PT, R11.reuse, R9, PT ;  /* 0x000000090b00720b */ /* 0x060fe40003f04000 */
[----:B------:R-:W-:-:S11]  /*0210*/  FSETP.NAN.AND P1, PT, R11, R11, PT ;  /* 0x0000000b0b00720b */ /* 0x000fd60003f28000 */
[----:B------:R-:W-:Y:S02]  /*0220*/  @!P0 FSEL R11, R11, R9, P1 ;  /* 0x000000090b0b8208 */ /* 0x000fe40000800000 */
[----:B------:R-:W-:-:S03]  /*0230*/  LOP3.LUT P0, RZ, R10, 0x10, RZ, 0xc0, !PT ;  /* 0x000000100aff7812 */ /* 0x000fc6000780c0ff */
[----:B------:R-:W-:Y:S01]  /*0240*/  FADD R0, -R11, R0 ;  /* 0x000000000b007221 */ /* 0x000fe20000000100 */
[----:B------:R-:W-:-:S03]  /*0250*/  ISETP.LT.AND P0, PT, R7, 0x10, !P0 ;  /* 0x000000100700780c */ /* 0x000fc60004701270 */
[----:B------:R-:W-:-:S05]  /*0260*/  FMUL R0, R0, 1.4426950216293334961 ;  /* 0x3fb8aa3b00007820 */ /* 0x000fca0000400000 */
[----:B------:R-:W-:-:S13]  /*0270*/  FSETP.GEU.AND P1, PT, R0, -126, PT ;  /* 0xc2fc00000000780b */ /* 0x000fda0003f2e000 */
[----:B------:R-:W-:-:S04]  /*0280*/  @!P1 FMUL R0, R0, 0.5 ;  /* 0x3f00000000009820 */ /* 0x000fc80000400000 */
[----:B------:R-:W1:Y:S02]  /*0290*/  MUFU.EX2 R5, R0 ;  /* 0x0000000000057308 */ /* 0x000e640000000800 */
[----:B-1----:R-:W-:Y:S01]  /*02a0*/  @!P1 FMUL R5, R5, R5 ;  /* 0x0000000505059220 */ /* 0x002fe20000400000 */
[----:B------:R-:W-:Y:S06]  /*02b0*/  @!P0 EXIT ;  /* 0x000000000000894d */ /* 0x000fec0003800000 */
[----:B------:R-:W-:Y:S01]  /*02c0*/  STG.E desc[UR4][R2.64], R5 ;  /* 0x0000000502007986 */ /* 0x000fe2000c101904 */
[----:B------:R-:W-:Y:S05]  /*02d0*/  EXIT ;  /* 0x000000000000794d */ /* 0x000fea0003800000 */
.L_x_0:
[----:B------:R-:W-:-:S00]  /*02e0*/  BRA `(.L_x_0) ;  /* 0xfffffffc00fc7947 */ /* 0x000fc0000383ffff */
[----:B------:R-:W-:-:S00]  /*02f0*/  NOP ;  /* 0x0000000000007918 */ /* 0x000fc00000000000 */
        /* <DEDUP_REMOVED lines=8> */
.L_x_1:


//--------------------- .nv.constant0.triton_poi_fused__softmax_0 --------------------------
	.section	.nv.constant0.triton_poi_fused__softmax_0,"a",@progbits
	.sectionflags	@""
	.align	4
.nv.constant0.triton_poi_fused__softmax_0:
	.zero		548
